//
// Generated by NVIDIA NVVM Compiler
//
// Compiler Build ID: CL-36424714
// Cuda compilation tools, release 13.0, V13.0.88
// Based on NVVM 20.0.0
//

.version 9.0
.target sm_100
.address_size 64

	// .globl	_Z4gemm6MatrixS_S_
// _ZZ4gemm6MatrixS_S_E19Shared_sub_matrix_A has been demoted
// _ZZ4gemm6MatrixS_S_E19Shared_sub_matrix_B has been demoted

.visible .entry _Z4gemm6MatrixS_S_(
	.param .align 8 .b8 _Z4gemm6MatrixS_S__param_0[24],
	.param .align 8 .b8 _Z4gemm6MatrixS_S__param_1[24],
	.param .align 8 .b8 _Z4gemm6MatrixS_S__param_2[24]
)
{
	.reg .pred 	%p<2>;
	.reg .b32 	%r<138>;
	.reg .b64 	%rd<22>;
	// demoted variable
	.shared .align 4 .b8 _ZZ4gemm6MatrixS_S_E19Shared_sub_matrix_A[4096];
	// demoted variable
	.shared .align 4 .b8 _ZZ4gemm6MatrixS_S_E19Shared_sub_matrix_B[4096];
	ld.param.u64 	%rd5, [_Z4gemm6MatrixS_S__param_2+16];
	ld.param.u32 	%r24, [_Z4gemm6MatrixS_S__param_1+8];
	ld.param.u32 	%r25, [_Z4gemm6MatrixS_S__param_0+8];
	ld.param.u32 	%r22, [_Z4gemm6MatrixS_S__param_2+8];
	ld.param.u64 	%rd6, [_Z4gemm6MatrixS_S__param_1+16];
	ld.param.u64 	%rd7, [_Z4gemm6MatrixS_S__param_0+16];
	cvta.to.global.u64 	%rd1, %rd7;
	cvta.to.global.u64 	%rd2, %rd6;
	mov.u32 	%r26, %ctaid.y;
	mov.u32 	%r27, %ctaid.x;
	shl.b32 	%r28, %r26, 5;
	mul.lo.s32 	%r2, %r28, %r22;
	shl.b32 	%r3, %r27, 5;
	mov.u32 	%r4, %tid.y;
	mov.u32 	%r5, %tid.x;
	mul.lo.s32 	%r135, %r28, %r25;
	shl.b32 	%r7, %r24, 5;
	mad.lo.s32 	%r29, %r25, %r4, %r5;
	cvt.s64.s32 	%rd3, %r29;
	shl.b32 	%r30, %r4, 7;
	mov.u32 	%r31, _ZZ4gemm6MatrixS_S_E19Shared_sub_matrix_A;
	add.s32 	%r8, %r31, %r30;
	shl.b32 	%r32, %r5, 2;
	add.s32 	%r9, %r8, %r32;
	mad.lo.s32 	%r33, %r24, %r4, %r5;
	cvt.s64.s32 	%rd4, %r33;
	mov.u32 	%r34, _ZZ4gemm6MatrixS_S_E19Shared_sub_matrix_B;
	add.s32 	%r11, %r34, %r32;
	add.s32 	%r10, %r11, %r30;
	mov.b32 	%r136, 0;
	mov.u32 	%r134, %r3;
	mov.u32 	%r137, %r136;
$L__BB0_1:
	cvt.s64.s32 	%rd8, %r135;
	add.s64 	%rd9, %rd3, %rd8;
	shl.b64 	%rd10, %rd9, 2;
	add.s64 	%rd11, %rd1, %rd10;
	cvt.s64.s32 	%rd12, %r134;
	ld.global.u32 	%r35, [%rd11];
	st.shared.u32 	[%r9], %r35;
	add.s64 	%rd13, %rd12, %rd4;
	shl.b64 	%rd14, %rd13, 2;
	add.s64 	%rd15, %rd2, %rd14;
	ld.global.u32 	%r36, [%rd15];
	st.shared.u32 	[%r10], %r36;
	bar.sync 	0;
	ld.shared.u32 	%r37, [%r8];
	ld.shared.u32 	%r38, [%r11];
	mad.lo.s32 	%r39, %r38, %r37, %r137;
	ld.shared.u32 	%r40, [%r8+4];
	ld.shared.u32 	%r41, [%r11+128];
	mad.lo.s32 	%r42, %r41, %r40, %r39;
	ld.shared.u32 	%r43, [%r8+8];
	ld.shared.u32 	%r44, [%r11+256];
	mad.lo.s32 	%r45, %r44, %r43, %r42;
	ld.shared.u32 	%r46, [%r8+12];
	ld.shared.u32 	%r47, [%r11+384];
	mad.lo.s32 	%r48, %r47, %r46, %r45;
	ld.shared.u32 	%r49, [%r8+16];
	ld.shared.u32 	%r50, [%r11+512];
	mad.lo.s32 	%r51, %r50, %r49, %r48;
	ld.shared.u32 	%r52, [%r8+20];
	ld.shared.u32 	%r53, [%r11+640];
	mad.lo.s32 	%r54, %r53, %r52, %r51;
	ld.shared.u32 	%r55, [%r8+24];
	ld.shared.u32 	%r56, [%r11+768];
	mad.lo.s32 	%r57, %r56, %r55, %r54;
	ld.shared.u32 	%r58, [%r8+28];
	ld.shared.u32 	%r59, [%r11+896];
	mad.lo.s32 	%r60, %r59, %r58, %r57;
	ld.shared.u32 	%r61, [%r8+32];
	ld.shared.u32 	%r62, [%r11+1024];
	mad.lo.s32 	%r63, %r62, %r61, %r60;
	ld.shared.u32 	%r64, [%r8+36];
	ld.shared.u32 	%r65, [%r11+1152];
	mad.lo.s32 	%r66, %r65, %r64, %r63;
	ld.shared.u32 	%r67, [%r8+40];
	ld.shared.u32 	%r68, [%r11+1280];
	mad.lo.s32 	%r69, %r68, %r67, %r66;
	ld.shared.u32 	%r70, [%r8+44];
	ld.shared.u32 	%r71, [%r11+1408];
	mad.lo.s32 	%r72, %r71, %r70, %r69;
	ld.shared.u32 	%r73, [%r8+48];
	ld.shared.u32 	%r74, [%r11+1536];
	mad.lo.s32 	%r75, %r74, %r73, %r72;
	ld.shared.u32 	%r76, [%r8+52];
	ld.shared.u32 	%r77, [%r11+1664];
	mad.lo.s32 	%r78, %r77, %r76, %r75;
	ld.shared.u32 	%r79, [%r8+56];
	ld.shared.u32 	%r80, [%r11+1792];
	mad.lo.s32 	%r81, %r80, %r79, %r78;
	ld.shared.u32 	%r82, [%r8+60];
	ld.shared.u32 	%r83, [%r11+1920];
	mad.lo.s32 	%r84, %r83, %r82, %r81;
	ld.shared.u32 	%r85, [%r8+64];
	ld.shared.u32 	%r86, [%r11+2048];
	mad.lo.s32 	%r87, %r86, %r85, %r84;
	ld.shared.u32 	%r88, [%r8+68];
	ld.shared.u32 	%r89, [%r11+2176];
	mad.lo.s32 	%r90, %r89, %r88, %r87;
	ld.shared.u32 	%r91, [%r8+72];
	ld.shared.u32 	%r92, [%r11+2304];
	mad.lo.s32 	%r93, %r92, %r91, %r90;
	ld.shared.u32 	%r94, [%r8+76];
	ld.shared.u32 	%r95, [%r11+2432];
	mad.lo.s32 	%r96, %r95, %r94, %r93;
	ld.shared.u32 	%r97, [%r8+80];
	ld.shared.u32 	%r98, [%r11+2560];
	mad.lo.s32 	%r99, %r98, %r97, %r96;
	ld.shared.u32 	%r100, [%r8+84];
	ld.shared.u32 	%r101, [%r11+2688];
	mad.lo.s32 	%r102, %r101, %r100, %r99;
	ld.shared.u32 	%r103, [%r8+88];
	ld.shared.u32 	%r104, [%r11+2816];
	mad.lo.s32 	%r105, %r104, %r103, %r102;
	ld.shared.u32 	%r106, [%r8+92];
	ld.shared.u32 	%r107, [%r11+2944];
	mad.lo.s32 	%r108, %r107, %r106, %r105;
	ld.shared.u32 	%r109, [%r8+96];
	ld.shared.u32 	%r110, [%r11+3072];
	mad.lo.s32 	%r111, %r110, %r109, %r108;
	ld.shared.u32 	%r112, [%r8+100];
	ld.shared.u32 	%r113, [%r11+3200];
	mad.lo.s32 	%r114, %r113, %r112, %r111;
	ld.shared.u32 	%r115, [%r8+104];
	ld.shared.u32 	%r116, [%r11+3328];
	mad.lo.s32 	%r117, %r116, %r115, %r114;
	ld.shared.u32 	%r118, [%r8+108];
	ld.shared.u32 	%r119, [%r11+3456];
	mad.lo.s32 	%r120, %r119, %r118, %r117;
	ld.shared.u32 	%r121, [%r8+112];
	ld.shared.u32 	%r122, [%r11+3584];
	mad.lo.s32 	%r123, %r122, %r121, %r120;
	ld.shared.u32 	%r124, [%r8+116];
	ld.shared.u32 	%r125, [%r11+3712];
	mad.lo.s32 	%r126, %r125, %r124, %r123;
	ld.shared.u32 	%r127, [%r8+120];
	ld.shared.u32 	%r128, [%r11+3840];
	mad.lo.s32 	%r129, %r128, %r127, %r126;
	ld.shared.u32 	%r130, [%r8+124];
	ld.shared.u32 	%r131, [%r11+3968];
	mad.lo.s32 	%r137, %r131, %r130, %r129;
	bar.sync 	0;
	add.s32 	%r136, %r136, 1;
	add.s32 	%r135, %r135, 32;
	add.s32 	%r134, %r134, %r7;
	setp.ne.s32 	%p1, %r136, 32;
	@%p1 bra 	$L__BB0_1;
	add.s32 	%r132, %r2, %r3;
	cvt.s64.s32 	%rd16, %r132;
	cvta.to.global.u64 	%rd17, %rd5;
	mad.lo.s32 	%r133, %r22, %r4, %r5;
	cvt.s64.s32 	%rd18, %r133;
	add.s64 	%rd19, %rd16, %rd18;
	shl.b64 	%rd20, %rd19, 2;
	add.s64 	%rd21, %rd17, %rd20;
	st.global.u32 	[%rd21], %r137;
	ret;

}


// ===== COMPILED SASS (sm_100) =====

	.target	sm_100

	.elftype	@"ET_EXEC"


//--------------------- .note.nv.tkinfo           --------------------------
	.section	.note.nv.tkinfo,"",@"SHT_NOTE"
	.sectionflags	@"SHF_NOTE_NV_TKINFO"
	.tkinfo
        /*0018*/ 	.word	0x00000002
        /*0030*/ 	.string	""
        /*0030*/ 	.string	"ptxas"
        /*0030*/ 	.string	"Cuda compilation tools, release 13.0, V13.0.88"
        /*0030*/ 	.string	"Build cuda_13.0.r13.0/compiler.36424714_0"
        /*0030*/ 	.string	"-arch sm_100 -m 64 "



//--------------------- .note.nv.cuinfo           --------------------------
	.section	.note.nv.cuinfo,"",@"SHT_NOTE"
	.sectionflags	@"SHF_NOTE_NV_CUINFO"
        /*0018*/ 	.short	0x0002
        /*001a*/ 	.short	0x0064
        /*001c*/ 	.short	0x0082
	.zero		2


//--------------------- .nv.info                  --------------------------
	.section	.nv.info,"",@"SHT_CUDA_INFO"
	.align	4


	//----- nvinfo : EIATTR_REGCOUNT
	.align		4
        /*0000*/ 	.byte	0x04, 0x2f
        /*0002*/ 	.short	(.L_1 - .L_0)
	.align		4
.L_0:
        /*0004*/ 	.word	index@(_Z4gemm6MatrixS_S_)
        /*0008*/ 	.word	0x00000020


	//----- nvinfo : EIATTR_FRAME_SIZE
	.align		4
.L_1:
        /*000c*/ 	.byte	0x04, 0x11
        /*000e*/ 	.short	(.L_3 - .L_2)
	.align		4
.L_2:
        /*0010*/ 	.word	index@(_Z4gemm6MatrixS_S_)
        /*0014*/ 	.word	0x00000000


	//----- nvinfo : EIATTR_MIN_STACK_SIZE
	.align		4
.L_3:
        /*0018*/ 	.byte	0x04, 0x12
        /*001a*/ 	.short	(.L_5 - .L_4)
	.align		4
.L_4:
        /*001c*/ 	.word	index@(_Z4gemm6MatrixS_S_)
        /*0020*/ 	.word	0x00000000
.L_5:


//--------------------- .nv.compat                --------------------------
	.section	.nv.compat,"",@"SHT_CUDA_COMPAT_INFO"
	.align	4
        /*0000*/ 	.byte	0x02, 0x09, 0x00, 0x00, 0x02, 0x02, 0x01, 0x00, 0x02, 0x05, 0x05, 0x00, 0x03, 0x07, 0x01, 0x01
        /*0010*/ 	.byte	0x02, 0x03, 0x00, 0x00, 0x02, 0x06, 0x01, 0x00, 0x04, 0x0b, 0x08, 0x00, 0x09, 0x00, 0x00, 0x00
        /*0020*/ 	.byte	0x00, 0x00, 0x00, 0x00


//--------------------- .nv.info._Z4gemm6MatrixS_S_ --------------------------
	.section	.nv.info._Z4gemm6MatrixS_S_,"",@"SHT_CUDA_INFO"
	.sectionflags	@""
	.align	4


	//----- nvinfo : EIATTR_CUDA_API_VERSION
	.align		4
        /*0000*/ 	.byte	0x04, 0x37
        /*0002*/ 	.short	(.L_7 - .L_6)
.L_6:
        /*0004*/ 	.word	0x00000082


	//----- nvinfo : EIATTR_KPARAM_INFO
	.align		4
.L_7:
        /*0008*/ 	.byte	0x04, 0x17
        /*000a*/ 	.short	(.L_9 - .L_8)
.L_8:
        /*000c*/ 	.word	0x00000000
        /*0010*/ 	.short	0x0002
        /*0012*/ 	.short	0x0030
        /*0014*/ 	.byte	0x00, 0xf0, 0x61, 0x00


	//----- nvinfo : EIATTR_KPARAM_INFO
	.align		4
.L_9:
        /*0018*/ 	.byte	0x04, 0x17
        /*001a*/ 	.short	(.L_11 - .L_10)
.L_10:
        /*001c*/ 	.word	0x00000000
        /*0020*/ 	.short	0x0001
        /*0022*/ 	.short	0x0018
        /*0024*/ 	.byte	0x00, 0xf0, 0x61, 0x00


	//----- nvinfo : EIATTR_KPARAM_INFO
	.align		4
.L_11:
        /*0028*/ 	.byte	0x04, 0x17
        /*002a*/ 	.short	(.L_13 - .L_12)
.L_12:
        /*002c*/ 	.word	0x00000000
        /*0030*/ 	.short	0x0000
        /*0032*/ 	.short	0x0000
        /*0034*/ 	.byte	0x00, 0xf0, 0x61, 0x00


	//----- nvinfo : EIATTR_SPARSE_MMA_MASK
	.align		4
.L_13:
        /*0038*/ 	.byte	0x03, 0x50
        /*003a*/ 	.short	0x0000


	//----- nvinfo : EIATTR_MAXREG_COUNT
	.align		4
        /*003c*/ 	.byte	0x03, 0x1b
        /*003e*/ 	.short	0x00ff


	//----- nvinfo : EIATTR_NUM_BARRIERS
	.align		4
        /*0040*/ 	.byte	0x02, 0x4c
        /*0042*/ 	.byte	0x01
	.zero		1


	//----- nvinfo : EIATTR_MERCURY_ISA_VERSION
	.align		4
        /*0044*/ 	.byte	0x03, 0x5f
        /*0046*/ 	.short	0x0101


	//----- nvinfo : EIATTR_VRC_CTA_INIT_COUNT
	.align		4
        /*0048*/ 	.byte	0x02, 0x4a
	.zero		1
	.zero		1


	//----- nvinfo : EIATTR_EXIT_INSTR_OFFSETS
	.align		4
        /*004c*/ 	.byte	0x04, 0x1c
        /*004e*/ 	.short	(.L_15 - .L_14)


	//   ....[0]....
.L_14:
        /*0050*/ 	.word	0x00000820


	//----- nvinfo : EIATTR_CBANK_PARAM_SIZE
	.align		4
.L_15:
        /*0054*/ 	.byte	0x03, 0x19
        /*0056*/ 	.short	0x0048


	//----- nvinfo : EIATTR_PARAM_CBANK
	.align		4
        /*0058*/ 	.byte	0x04, 0x0a
        /*005a*/ 	.short	(.L_17 - .L_16)
	.align		4
.L_16:
        /*005c*/ 	.word	index@(.nv.constant0._Z4gemm6MatrixS_S_)
        /*0060*/ 	.short	0x0380
        /*0062*/ 	.short	0x0048


	//----- nvinfo : EIATTR_SW_WAR
	.align		4
.L_17:
        /*0064*/ 	.byte	0x04, 0x36
        /*0066*/ 	.short	(.L_19 - .L_18)
.L_18:
        /*0068*/ 	.word	0x00000008
.L_19:


//--------------------- .nv.callgraph             --------------------------
	.section	.nv.callgraph,"",@"SHT_CUDA_CALLGRAPH"
	.align	4
	.sectionentsize	8
	.align		4
        /*0000*/ 	.word	0x00000000
	.align		4
        /*0004*/ 	.word	0xffffffff
	.align		4
        /*0008*/ 	.word	0x00000000
	.align		4
        /*000c*/ 	.word	0xfffffffe
	.align		4
        /*0010*/ 	.word	0x00000000
	.align		4
        /*0014*/ 	.word	0xfffffffd
	.align		4
        /*0018*/ 	.word	0x00000000
	.align		4
        /*001c*/ 	.word	0xfffffffc


//--------------------- .text._Z4gemm6MatrixS_S_  --------------------------
	.section	.text._Z4gemm6MatrixS_S_,"ax",@progbits
	.align	128
        .global         _Z4gemm6MatrixS_S_
        .type           _Z4gemm6MatrixS_S_,@function
        .size           _Z4gemm6MatrixS_S_,(.L_x_2 - _Z4gemm6MatrixS_S_)
        .other          _Z4gemm6MatrixS_S_,@"STO_CUDA_ENTRY STV_DEFAULT"
_Z4gemm6MatrixS_S_:
.text._Z4gemm6MatrixS_S_:
[----:B------:R-:W-:Y:S01]  /*0000*/  LDC R1, c[0x0][0x37c] ;  /* 0x0000df00ff017b82 */ /* 0x000fe20000000800 */
[----:B------:R-:W0:Y:S07]  /*0010*/  S2R R19, SR_CTAID.X ;  /* 0x0000000000137919 */ /* 0x000e2e0000002500 */
[----:B------:R-:W1:Y:S01]  /*0020*/  S2UR UR7, SR_CgaCtaId ;  /* 0x00000000000779c3 */ /* 0x000e620000008800 */
[----:B------:R-:W2:Y:S01]  /*0030*/  LDCU UR8, c[0x0][0x388] ;  /* 0x00007100ff0877ac */ /* 0x000ea20008000800 */
[----:B------:R-:W-:Y:S01]  /*0040*/  HFMA2 R23, -RZ, RZ, 0, 0 ;  /* 0x00000000ff177431 */ /* 0x000fe200000001ff */
[----:B------:R-:W3:Y:S01]  /*0050*/  S2R R0, SR_TID.Y ;  /* 0x0000000000007919 */ /* 0x000ee20000002200 */
[----:B------:R-:W-:Y:S01]  /*0060*/  UMOV UR4, 0x400 ;  /* 0x0000040000047882 */ /* 0x000fe20000000000 */
[----:B------:R-:W4:Y:S01]  /*0070*/  LDCU.64 UR10, c[0x0][0x358] ;  /* 0x00006b00ff0a77ac */ /* 0x000f220008000a00 */
[----:B------:R-:W5:Y:S02]  /*0080*/  S2R R3, SR_TID.X ;  /* 0x0000000000037919 */ /* 0x000f640000002100 */
[----:B------:R-:W2:Y:S01]  /*0090*/  S2UR UR5, SR_CTAID.Y ;  /* 0x00000000000579c3 */ /* 0x000ea20000002600 */
[----:B------:R-:W-:Y:S01]  /*00a0*/  UIADD3 UR6, UPT, UPT, UR4, 0x1000, URZ ;  /* 0x0000100004067890 */ /* 0x000fe2000fffe0ff */
[----:B------:R-:W2:Y:S06]  /*00b0*/  LDCU.64 UR14, c[0x0][0x3a8] ;  /* 0x00007500ff0e77ac */ /* 0x000eac0008000a00 */
[----:B------:R-:W4:Y:S01]  /*00c0*/  LDC R2, c[0x0][0x3a0] ;  /* 0x0000e800ff027b82 */ /* 0x000f220000000800 */
[----:B------:R-:W3:Y:S01]  /*00d0*/  LDCU.64 UR12, c[0x0][0x390] ;  /* 0x00007200ff0c77ac */ /* 0x000ee20008000a00 */
[----:B-1----:R-:W-:-:S02]  /*00e0*/  ULEA UR4, UR7, UR4, 0x18 ;  /* 0x0000000407047291 */ /* 0x002fc4000f8ec0ff */
[----:B------:R-:W-:Y:S01]  /*00f0*/  ULEA UR6, UR7, UR6, 0x18 ;  /* 0x0000000607067291 */ /* 0x000fe2000f8ec0ff */
[----:B0-----:R-:W-:Y:S01]  /*0100*/  SHF.L.U32 R19, R19, 0x5, RZ ;  /* 0x0000000513137819 */ /* 0x001fe200000006ff */
[----:B--2---:R-:W-:Y:S02]  /*0110*/  USHF.L.U32 UR5, UR5, 0x5, URZ ;  /* 0x0000000505057899 */ /* 0x004fe400080006ff */
[C---:B---3--:R-:W-:Y:S02]  /*0120*/  LEA R18, R0.reuse, UR4, 0x7 ;  /* 0x0000000400127c11 */ /* 0x048fe4000f8e38ff */
[----:B------:R-:W-:Y:S01]  /*0130*/  UIMAD UR7, UR5, UR8, URZ ;  /* 0x00000008050772a4 */ /* 0x000fe2000f8e02ff */
[----:B------:R-:W-:Y:S01]  /*0140*/  MOV R5, R19 ;  /* 0x0000001300057202 */ /* 0x000fe20000000f00 */
[----:B------:R-:W-:Y:S01]  /*0150*/  UMOV UR4, URZ ;  /* 0x000000ff00047c82 */ /* 0x000fe20008000000 */
[C---:B-----5:R-:W-:Y:S01]  /*0160*/  LEA R7, R3.reuse, UR6, 0x2 ;  /* 0x0000000603077c11 */ /* 0x060fe2000f8e10ff */
[C-C-:B------:R-:W-:Y:S01]  /*0170*/  IMAD R17, R0.reuse, UR8, R3.reuse ;  /* 0x0000000800117c24 */ /* 0x140fe2000f8e0203 */
[----:B------:R-:W-:Y:S01]  /*0180*/  LEA R16, R3, R18, 0x2 ;  /* 0x0000001203107211 */ /* 0x000fe200078e10ff */
[C---:B----4-:R-:W-:Y:S01]  /*0190*/  IMAD R6, R0.reuse, R2, R3 ;  /* 0x0000000200067224 */ /* 0x050fe200078e0203 */
[----:B------:R-:W-:-:S07]  /*01a0*/  LEA R4, R0, R7, 0x7 ;  /* 0x0000000700047211 */ /* 0x000fce00078e38ff */
.L_x_0:
[----:B------:R-:W-:Y:S01]  /*01b0*/  USHF.R.S32.HI UR6, URZ, 0x1f, UR7 ;  /* 0x0000001fff067899 */ /* 0x000fe20008011407 */
[----:B------:R-:W-:Y:S02]  /*01c0*/  SHF.R.S32.HI R9, RZ, 0x1f, R5 ;  /* 0x0000001fff097819 */ /* 0x000fe40000011405 */
[C---:B------:R-:W-:Y:S02]  /*01d0*/  IADD3 R10, P1, PT, R6.reuse, R5, RZ ;  /* 0x00000005060a7210 */ /* 0x040fe40007f3e0ff */
[C---:B------:R-:W-:Y:S02]  /*01e0*/  IADD3 R12, P0, PT, R17.reuse, UR7, RZ ;  /* 0x00000007110c7c10 */ /* 0x040fe4000ff1e0ff */
[----:B------:R-:W-:Y:S02]  /*01f0*/  LEA.HI.X.SX32 R11, R6, R9, 0x1, P1 ;  /* 0x00000009060b7211 */ /* 0x000fe400008f0eff */
[----:B------:R-:W-:Y:S02]  /*0200*/  LEA.HI.X.SX32 R9, R17, UR6, 0x1, P0 ;  /* 0x0000000611097c11 */ /* 0x000fe400080f0eff */
[----:B------:R-:W-:-:S02]  /*0210*/  LEA R8, P0, R12, UR12, 0x2 ;  /* 0x0000000c0c087c11 */ /* 0x000fc4000f8010ff */
[----:B------:R-:W-:Y:S02]  /*0220*/  LEA R24, P1, R10, UR14, 0x2 ;  /* 0x0000000e0a187c11 */ /* 0x000fe4000f8210ff */
[----:B------:R-:W-:Y:S02]  /*0230*/  LEA.HI.X R9, R12, UR13, R9, 0x2, P0 ;  /* 0x0000000d0c097c11 */ /* 0x000fe400080f1409 */
[----:B------:R-:W-:-:S03]  /*0240*/  LEA.HI.X R25, R10, UR15, R11, 0x2, P1 ;  /* 0x0000000f0a197c11 */ /* 0x000fc600088f140b */
[----:B------:R-:W2:Y:S04]  /*0250*/  LDG.E R29, desc[UR10][R8.64] ;  /* 0x0000000a081d7981 */ /* 0x000ea8000c1e1900 */
[----:B------:R-:W3:Y:S01]  /*0260*/  LDG.E R25, desc[UR10][R24.64] ;  /* 0x0000000a18197981 */ /* 0x000ee2000c1e1900 */
[----:B------:R-:W-:Y:S01]  /*0270*/  UIADD3 UR4, UPT, UPT, UR4, 0x1, URZ ;  /* 0x0000000104047890 */ /* 0x000fe2000fffe0ff */
[----:B------:R-:W-:Y:S01]  /*0280*/  LEA R5, R2, R5, 0x5 ;  /* 0x0000000502057211 */ /* 0x000fe200078e28ff */
[----:B------:R-:W-:Y:S02]  /*0290*/  UIADD3 UR7, UPT, UPT, UR7, 0x20, URZ ;  /* 0x0000002007077890 */ /* 0x000fe4000fffe0ff */
[----:B------:R-:W-:Y:S01]  /*02a0*/  UISETP.NE.AND UP0, UPT, UR4, 0x20, UPT ;  /* 0x000000200400788c */ /* 0x000fe2000bf05270 */
[----:B--2---:R-:W-:Y:S04]  /*02b0*/  STS [R16], R29 ;  /* 0x0000001d10007388 */ /* 0x004fe80000000800 */
[----:B---3--:R-:W-:Y:S01]  /*02c0*/  STS [R4], R25 ;  /* 0x0000001904007388 */ /* 0x008fe20000000800 */
[----:B------:R-:W-:Y:S06]  /*02d0*/  BAR.SYNC.DEFER_BLOCKING 0x0 ;  /* 0x0000000000007b1d */ /* 0x000fec0000010000 */
[----:B------:R-:W-:Y:S04]  /*02e0*/  LDS R26, [R7] ;  /* 0x00000000071a7984 */ /* 0x000fe80000000800 */
[----:B------:R-:W0:Y:S04]  /*02f0*/  LDS.128 R12, [R18] ;  /* 0x00000000120c7984 */ /* 0x000e280000000c00 */
[----:B------:R-:W1:Y:S04]  /*0300*/  LDS R28, [R7+0x80] ;  /* 0x00008000071c7984 */ /* 0x000e680000000800 */
[----:B------:R-:W2:Y:S04]  /*0310*/  LDS R27, [R7+0x100] ;  /* 0x00010000071b7984 */ /* 0x000ea80000000800 */
[----:B------:R-:W3:Y:S04]  /*0320*/  LDS R20, [R7+0x180] ;  /* 0x0001800007147984 */ /* 0x000ee80000000800 */
[----:B------:R-:W-:Y:S04]  /*0330*/  LDS R21, [R7+0x200] ;  /* 0x0002000007157984 */ /* 0x000fe80000000800 */
[----:B------:R-:W4:Y:S04]  /*0340*/  LDS.128 R8, [R18+0x10] ;  /* 0x0000100012087984 */ /* 0x000f280000000c00 */
[----:B------:R-:W5:Y:S04]  /*0350*/  LDS R22, [R7+0x280] ;  /* 0x0002800007167984 */ /* 0x000f680000000800 */
[----:B------:R-:W5:Y:S04]  /*0360*/  LDS R25, [R7+0x300] ;  /* 0x0003000007197984 */ /* 0x000f680000000800 */
[----:B------:R-:W5:Y:S01]  /*0370*/  LDS R24, [R7+0x380] ;  /* 0x0003800007187984 */ /* 0x000f620000000800 */
[----:B0-----:R-:W-:-:S03]  /*0380*/  IMAD R12, R12, R26, R23 ;  /* 0x0000001a0c0c7224 */ /* 0x001fc600078e0217 */
[----:B------:R-:W-:Y:S01]  /*0390*/  LDS R23, [R7+0x400] ;  /* 0x0004000007177984 */ /* 0x000fe20000000800 */
[----:B-1----:R-:W-:-:S04]  /*03a0*/  IMAD R12, R28, R13, R12 ;  /* 0x0000000d1c0c7224 */ /* 0x002fc800078e020c */
[----:B--2---:R-:W-:-:S04]  /*03b0*/  IMAD R12, R27, R14, R12 ;  /* 0x0000000e1b0c7224 */ /* 0x004fc800078e020c */
[----:B---3--:R-:W-:Y:S02]  /*03c0*/  IMAD R26, R20, R15, R12 ;  /* 0x0000000f141a7224 */ /* 0x008fe400078e020c */
[----:B------:R-:W0:Y:S04]  /*03d0*/  LDS.128 R12, [R18+0x20] ;  /* 0x00002000120c7984 */ /* 0x000e280000000c00 */
[----:B------:R-:W1:Y:S01]  /*03e0*/  LDS R20, [R7+0x480] ;  /* 0x0004800007147984 */ /* 0x000e620000000800 */
[----:B----4-:R-:W-:-:S03]  /*03f0*/  IMAD R8, R8, R21, R26 ;  /* 0x0000001508087224 */ /* 0x010fc600078e021a */
[----:B------:R-:W2:Y:S01]  /*0400*/  LDS R21, [R7+0x500] ;  /* 0x0005000007157984 */ /* 0x000ea20000000800 */
[----:B-----5:R-:W-:-:S03]  /*0410*/  IMAD R8, R22, R9, R8 ;  /* 0x0000000916087224 */ /* 0x020fc600078e0208 */
[----:B------:R-:W3:Y:S01]  /*0420*/  LDS R26, [R7+0x580] ;  /* 0x00058000071a7984 */ /* 0x000ee20000000800 */
[----:B------:R-:W-:-:S03]  /*0430*/  IMAD R8, R25, R10, R8 ;  /* 0x0000000a19087224 */ /* 0x000fc600078e0208 */
[----:B------:R-:W-:Y:S01]  /*0440*/  LDS R25, [R7+0x600] ;  /* 0x0006000007197984 */ /* 0x000fe20000000800 */
[----:B------:R-:W-:-:S03]  /*0450*/  IMAD R24, R24, R11, R8 ;  /* 0x0000000b18187224 */ /* 0x000fc600078e0208 */
[----:B------:R-:W4:Y:S04]  /*0460*/  LDS.128 R8, [R18+0x30] ;  /* 0x0000300012087984 */ /* 0x000f280000000c00 */
[----:B------:R-:W5:Y:S01]  /*0470*/  LDS R22, [R7+0x680] ;  /* 0x0006800007167984 */ /* 0x000f620000000800 */
[----:B0-----:R-:W-:-:S03]  /*0480*/  IMAD R12, R12, R23, R24 ;  /* 0x000000170c0c7224 */ /* 0x001fc600078e0218 */
[----:B------:R-:W0:Y:S01]  /*0490*/  LDS R23, [R7+0x700] ;  /* 0x0007000007177984 */ /* 0x000e220000000800 */
[----:B-1----:R-:W-:-:S03]  /*04a0*/  IMAD R12, R20, R13, R12 ;  /* 0x0000000d140c7224 */ /* 0x002fc600078e020c */
[----:B------:R-:W1:Y:S01]  /*04b0*/  LDS R24, [R7+0x780] ;  /* 0x0007800007187984 */ /* 0x000e620000000800 */
[----:B--2---:R-:W-:-:S03]  /*04c0*/  IMAD R12, R21, R14, R12 ;  /* 0x0000000e150c7224 */ /* 0x004fc600078e020c */
[----:B------:R-:W-:Y:S01]  /*04d0*/  LDS R21, [R7+0x800] ;  /* 0x0008000007157984 */ /* 0x000fe20000000800 */
[----:B---3--:R-:W-:-:S03]  /*04e0*/  IMAD R26, R26, R15, R12 ;  /* 0x0000000f1a1a7224 */ /* 0x008fc600078e020c */
[----:B------:R-:W2:Y:S04]  /*04f0*/  LDS.128 R12, [R18+0x40] ;  /* 0x00004000120c7984 */ /* 0x000ea80000000c00 */
[----:B------:R-:W3:Y:S01]  /*0500*/  LDS R20, [R7+0x880] ;  /* 0x0008800007147984 */ /* 0x000ee20000000800 */
[----:B----4-:R-:W-:-:S03]  /*0510*/  IMAD R8, R8, R25, R26 ;  /* 0x0000001908087224 */ /* 0x010fc600078e021a */
[----:B------:R-:W4:Y:S01]  /*0520*/  LDS R25, [R7+0x900] ;  /* 0x0009000007197984 */ /* 0x000f220000000800 */
[----:B-----5:R-:W-:-:S03]  /*0530*/  IMAD R8, R22, R9, R8 ;  /* 0x0000000916087224 */ /* 0x020fc600078e0208 */
[----:B------:R-:W5:Y:S04]  /*0540*/  LDS R26, [R7+0x980] ;  /* 0x00098000071a7984 */ /* 0x000f680000000800 */
[----:B------:R-:W-:Y:S01]  /*0550*/  LDS R22, [R7+0xa80] ;  /* 0x000a800007167984 */ /* 0x000fe20000000800 */
[----:B0-----:R-:W-:-:S03]  /*0560*/  IMAD R8, R23, R10, R8 ;  /* 0x0000000a17087224 */ /* 0x001fc600078e0208 */
[----:B------:R-:W-:Y:S01]  /*0570*/  LDS R23, [R7+0xa00] ;  /* 0x000a000007177984 */ /* 0x000fe20000000800 */
[----:B-1----:R-:W-:-:S03]  /*0580*/  IMAD R24, R24, R11, R8 ;  /* 0x0000000b18187224 */ /* 0x002fc600078e0208 */
[----:B------:R-:W0:Y:S01]  /*0590*/  LDS.128 R8, [R18+0x50] ;  /* 0x0000500012087984 */ /* 0x000e220000000c00 */
[----:B--2---:R-:W-:-:S03]  /*05a0*/  IMAD R12, R12, R21, R24 ;  /* 0x000000150c0c7224 */ /* 0x004fc600078e0218 */
[----:B------:R-:W1:Y:S01]  /*05b0*/  LDS R21, [R7+0xb00] ;  /* 0x000b000007157984 */ /* 0x000e620000000800 */
[----:B---3--:R-:W-:-:S03]  /*05c0*/  IMAD R12, R20, R13, R12 ;  /* 0x0000000d140c7224 */ /* 0x008fc600078e020c */
[----:B------:R-:W2:Y:S01]  /*05d0*/  LDS R20, [R7+0xb80] ;  /* 0x000b800007147984 */ /* 0x000ea20000000800 */
[----:B----4-:R-:W-:-:S03]  /*05e0*/  IMAD R12, R25, R14, R12 ;  /* 0x0000000e190c7224 */ /* 0x010fc600078e020c */
[----:B------:R-:W-:Y:S01]  /*05f0*/  LDS R25, [R7+0xc00] ;  /* 0x000c000007197984 */ /* 0x000fe20000000800 */
[----:B-----5:R-:W-:-:S03]  /*0600*/  IMAD R26, R26, R15, R12 ;  /* 0x0000000f1a1a7224 */ /* 0x020fc600078e020c */
[----:B------:R-:W3:Y:S04]  /*0610*/  LDS.128 R12, [R18+0x60] ;  /* 0x00006000120c7984 */ /* 0x000ee80000000c00 */
[----:B------:R-:W4:Y:S01]  /*0620*/  LDS R24, [R7+0xc80] ;  /* 0x000c800007187984 */ /* 0x000f220000000800 */
[----:B0-----:R-:W-:-:S03]  /*0630*/  IMAD R8, R8, R23, R26 ;  /* 0x0000001708087224 */ /* 0x001fc600078e021a */
[----:B------:R-:W0:Y:S01]  /*0640*/  LDS R23, [R7+0xd00] ;  /* 0x000d000007177984 */ /* 0x000e220000000800 */
[----:B------:R-:W-:-:S03]  /*0650*/  IMAD R8, R22, R9, R8 ;  /* 0x0000000916087224 */ /* 0x000fc600078e0208 */
[----:B------:R-:W5:Y:S01]  /*0660*/  LDS R22, [R7+0xd80] ;  /* 0x000d800007167984 */ /* 0x000f620000000800 */
[----:B-1----:R-:W-:-:S03]  /*0670*/  IMAD R8, R21, R10, R8 ;  /* 0x0000000a15087224 */ /* 0x002fc600078e0208 */
[----:B------:R-:W-:Y:S01]  /*0680*/  LDS R21, [R7+0xe00] ;  /* 0x000e000007157984 */ /* 0x000fe20000000800 */
[----:B--2---:R-:W-:-:S03]  /*0690*/  IMAD R26, R20, R11, R8 ;  /* 0x0000000b141a7224 */ /* 0x004fc600078e0208 */
[----:B------:R-:W1:Y:S04]  /*06a0*/  LDS.128 R8, [R18+0x70] ;  /* 0x0000700012087984 */ /* 0x000e680000000c00 */
[----:B------:R-:W2:Y:S01]  /*06b0*/  LDS R20, [R7+0xe80] ;  /* 0x000e800007147984 */ /* 0x000ea20000000800 */
[----:B---3--:R-:W-:-:S03]  /*06c0*/  IMAD R26, R12, R25, R26 ;  /* 0x000000190c1a7224 */ /* 0x008fc600078e021a */
[----:B------:R-:W3:Y:S01]  /*06d0*/  LDS R25, [R7+0xf00] ;  /* 0x000f000007197984 */ /* 0x000ee20000000800 */
[----:B----4-:R-:W-:-:S03]  /*06e0*/  IMAD R13, R24, R13, R26 ;  /* 0x0000000d180d7224 */ /* 0x010fc600078e021a */
[----:B------:R-:W4:Y:S01]  /*06f0*/  LDS R12, [R7+0xf80] ;  /* 0x000f8000070c7984 */ /* 0x000f220000000800 */
[----:B0-----:R-:W-:-:S04]  /*0700*/  IMAD R13, R23, R14, R13 ;  /* 0x0000000e170d7224 */ /* 0x001fc800078e020d */
[----:B-----5:R-:W-:-:S04]  /*0710*/  IMAD R13, R22, R15, R13 ;  /* 0x0000000f160d7224 */ /* 0x020fc800078e020d */
[----:B-1----:R-:W-:-:S04]  /*0720*/  IMAD R8, R8, R21, R13 ;  /* 0x0000001508087224 */ /* 0x002fc800078e020d */
[----:B--2---:R-:W-:-:S04]  /*0730*/  IMAD R8, R20, R9, R8 ;  /* 0x0000000914087224 */ /* 0x004fc800078e0208 */
[----:B---3--:R-:W-:-:S04]  /*0740*/  IMAD R8, R25, R10, R8 ;  /* 0x0000000a19087224 */ /* 0x008fc800078e0208 */
[----:B----4-:R-:W-:Y:S01]  /*0750*/  IMAD R23, R12, R11, R8 ;  /* 0x0000000b0c177224 */ /* 0x010fe200078e0208 */
[----:B------:R-:W-:Y:S06]  /*0760*/  BAR.SYNC.DEFER_BLOCKING 0x0 ;  /* 0x0000000000007b1d */ /* 0x000fec0000010000 */
[----:B------:R-:W-:Y:S05]  /*0770*/  BRA.U UP0, `(.L_x_0) ;  /* 0xfffffff9008c7547 */ /* 0x000fea000b83ffff */
[----:B------:R-:W0:Y:S01]  /*0780*/  LDC R2, c[0x0][0x3b8] ;  /* 0x0000ee00ff027b82 */ /* 0x000e220000000800 */
[----:B------:R-:W1:Y:S01]  /*0790*/  LDCU.64 UR6, c[0x0][0x3c0] ;  /* 0x00007800ff0677ac */ /* 0x000e620008000a00 */
[----:B0-----:R-:W-:Y:S02]  /*07a0*/  IMAD R0, R0, R2, R3 ;  /* 0x0000000200007224 */ /* 0x001fe400078e0203 */
[----:B------:R-:W-:-:S03]  /*07b0*/  IMAD R19, R2, UR5, R19 ;  /* 0x0000000502137c24 */ /* 0x000fc6000f8e0213 */
[----:B------:R-:W-:Y:S02]  /*07c0*/  SHF.R.S32.HI R2, RZ, 0x1f, R0 ;  /* 0x0000001fff027819 */ /* 0x000fe40000011400 */
[----:B------:R-:W-:-:S04]  /*07d0*/  IADD3 R0, P0, PT, R19, R0, RZ ;  /* 0x0000000013007210 */ /* 0x000fc80007f1e0ff */
[----:B------:R-:W-:Y:S02]  /*07e0*/  LEA.HI.X.SX32 R19, R19, R2, 0x1, P0 ;  /* 0x0000000213137211 */ /* 0x000fe400000f0eff */
[----:B-1----:R-:W-:-:S04]  /*07f0*/  LEA R2, P0, R0, UR6, 0x2 ;  /* 0x0000000600027c11 */ /* 0x002fc8000f8010ff */
[----:B------:R-:W-:-:S05]  /*0800*/  LEA.HI.X R3, R0, UR7, R19, 0x2, P0 ;  /* 0x0000000700037c11 */ /* 0x000fca00080f1413 */
[----:B------:R-:W-:Y:S01]  /*0810*/  STG.E desc[UR10][R2.64], R23 ;  /* 0x0000001702007986 */ /* 0x000fe2000c10190a */
[----:B------:R-:W-:Y:S05]  /*0820*/  EXIT ;  /* 0x000000000000794d */ /* 0x000fea0003800000 */
.L_x_1:
[----:B------:R-:W-:-:S00]  /*0830*/  BRA `(.L_x_1) ;  /* 0xfffffffc00fc7947 */ /* 0x000fc0000383ffff */
[----:B------:R-:W-:-:S00]  /*0840*/  NOP ;  /* 0x0000000000007918 */ /* 0x000fc00000000000 */
        /* <DEDUP_REMOVED lines=11> */
.L_x_2:


//--------------------- .nv.shared._Z4gemm6MatrixS_S_ --------------------------
	.section	.nv.shared._Z4gemm6MatrixS_S_,"aw",@nobits
	.sectionflags	@""
	.align	4
.nv.shared._Z4gemm6MatrixS_S_:
	.zero		9216


//--------------------- .nv.shared.reserved.0     --------------------------
	.section	.nv.shared.reserved.0,"aw",@nobits
	.weak		__nv_reservedSMEM_offset_0_alias
	.size		__nv_reservedSMEM_offset_0_alias, 0, 64
	.other		__nv_reservedSMEM_offset_0_alias,@"STO_CUDA_RESERVED_SHARED STV_DEFAULT"
__nv_reservedSMEM_offset_0_alias:
	.zero		0
	.zero		64


//--------------------- .nv.constant0._Z4gemm6MatrixS_S_ --------------------------
	.section	.nv.constant0._Z4gemm6MatrixS_S_,"a",@progbits
	.sectionflags	@""
	.align	4
.nv.constant0._Z4gemm6MatrixS_S_:
	.zero		968


//--------------------- SYMBOLS --------------------------

	.type		.nv.reservedSmem.offset0,@object
	.size		.nv.reservedSmem.offset0,0x4
	.type		.nv.reservedSmem.cap,@object
	.size		.nv.reservedSmem.cap,0x4
